//
// Generated by NVIDIA NVVM Compiler
//
// Compiler Build ID: CL-36424714
// Cuda compilation tools, release 13.0, V13.0.88
// Based on NVVM 20.0.0
//

.version 9.0
.target sm_100
.address_size 64

	// .globl	_Z32shared_mem_coalesing_gemm_kernelPKfS0_Pfjjj
// _ZZ32shared_mem_coalesing_gemm_kernelPKfS0_PfjjjE2As has been demoted
// _ZZ32shared_mem_coalesing_gemm_kernelPKfS0_PfjjjE2Bs has been demoted

.visible .entry _Z32shared_mem_coalesing_gemm_kernelPKfS0_Pfjjj(
	.param .u64 .ptr .align 1 _Z32shared_mem_coalesing_gemm_kernelPKfS0_Pfjjj_param_0,
	.param .u64 .ptr .align 1 _Z32shared_mem_coalesing_gemm_kernelPKfS0_Pfjjj_param_1,
	.param .u64 .ptr .align 1 _Z32shared_mem_coalesing_gemm_kernelPKfS0_Pfjjj_param_2,
	.param .u32 _Z32shared_mem_coalesing_gemm_kernelPKfS0_Pfjjj_param_3,
	.param .u32 _Z32shared_mem_coalesing_gemm_kernelPKfS0_Pfjjj_param_4,
	.param .u32 _Z32shared_mem_coalesing_gemm_kernelPKfS0_Pfjjj_param_5
)
{
	.reg .pred 	%p<11>;
	.reg .b32 	%r<44>;
	.reg .b32 	%f<60>;
	.reg .b64 	%rd<13>;
	// demoted variable
	.shared .align 4 .b8 _ZZ32shared_mem_coalesing_gemm_kernelPKfS0_PfjjjE2As[1024];
	// demoted variable
	.shared .align 4 .b8 _ZZ32shared_mem_coalesing_gemm_kernelPKfS0_PfjjjE2Bs[1024];
	ld.param.u64 	%rd4, [_Z32shared_mem_coalesing_gemm_kernelPKfS0_Pfjjj_param_0];
	ld.param.u64 	%rd5, [_Z32shared_mem_coalesing_gemm_kernelPKfS0_Pfjjj_param_1];
	ld.param.u64 	%rd3, [_Z32shared_mem_coalesing_gemm_kernelPKfS0_Pfjjj_param_2];
	ld.param.u32 	%r23, [_Z32shared_mem_coalesing_gemm_kernelPKfS0_Pfjjj_param_3];
	ld.param.u32 	%r24, [_Z32shared_mem_coalesing_gemm_kernelPKfS0_Pfjjj_param_4];
	ld.param.u32 	%r25, [_Z32shared_mem_coalesing_gemm_kernelPKfS0_Pfjjj_param_5];
	cvta.to.global.u64 	%rd1, %rd5;
	cvta.to.global.u64 	%rd2, %rd4;
	mov.u32 	%r26, %ctaid.y;
	mov.u32 	%r27, %ctaid.x;
	mov.u32 	%r28, %tid.x;
	and.b32  	%r39, %r28, 15;
	shr.u32 	%r41, %r28, 4;
	shl.b32 	%r29, %r26, 4;
	add.s32 	%r3, %r29, %r41;
	shl.b32 	%r30, %r27, 4;
	or.b32  	%r4, %r30, %r39;
	add.s32 	%r31, %r25, -1;
	shr.u32 	%r32, %r31, 4;
	shl.b32 	%r33, %r41, 6;
	mov.u32 	%r34, _ZZ32shared_mem_coalesing_gemm_kernelPKfS0_PfjjjE2As;
	add.s32 	%r5, %r34, %r33;
	shl.b32 	%r35, %r28, 2;
	and.b32  	%r36, %r35, 60;
	add.s32 	%r6, %r5, %r36;
	mov.u32 	%r37, _ZZ32shared_mem_coalesing_gemm_kernelPKfS0_PfjjjE2Bs;
	add.s32 	%r8, %r37, %r36;
	add.s32 	%r7, %r8, %r33;
	neg.s32 	%r43, %r32;
	mad.lo.s32 	%r42, %r24, %r41, %r4;
	shl.b32 	%r11, %r24, 4;
	mad.lo.s32 	%r40, %r25, %r3, %r39;
	mov.f32 	%f57, 0f00000000;
$L__BB0_1:
	setp.ge.u32 	%p1, %r3, %r23;
	setp.ge.u32 	%p2, %r39, %r25;
	mov.f32 	%f58, 0f00000000;
	or.pred  	%p3, %p1, %p2;
	@%p3 bra 	$L__BB0_3;
	mul.wide.u32 	%rd6, %r40, 4;
	add.s64 	%rd7, %rd2, %rd6;
	ld.global.f32 	%f58, [%rd7];
$L__BB0_3:
	setp.ge.u32 	%p4, %r4, %r24;
	st.shared.f32 	[%r6], %f58;
	setp.ge.u32 	%p5, %r41, %r25;
	mov.f32 	%f59, 0f00000000;
	or.pred  	%p6, %p4, %p5;
	@%p6 bra 	$L__BB0_5;
	mul.wide.u32 	%rd8, %r42, 4;
	add.s64 	%rd9, %rd1, %rd8;
	ld.global.f32 	%f59, [%rd9];
$L__BB0_5:
	st.shared.f32 	[%r7], %f59;
	bar.sync 	0;
	ld.shared.f32 	%f10, [%r5];
	ld.shared.f32 	%f11, [%r8];
	fma.rn.f32 	%f12, %f10, %f11, %f57;
	ld.shared.f32 	%f13, [%r5+4];
	ld.shared.f32 	%f14, [%r8+64];
	fma.rn.f32 	%f15, %f13, %f14, %f12;
	ld.shared.f32 	%f16, [%r5+8];
	ld.shared.f32 	%f17, [%r8+128];
	fma.rn.f32 	%f18, %f16, %f17, %f15;
	ld.shared.f32 	%f19, [%r5+12];
	ld.shared.f32 	%f20, [%r8+192];
	fma.rn.f32 	%f21, %f19, %f20, %f18;
	ld.shared.f32 	%f22, [%r5+16];
	ld.shared.f32 	%f23, [%r8+256];
	fma.rn.f32 	%f24, %f22, %f23, %f21;
	ld.shared.f32 	%f25, [%r5+20];
	ld.shared.f32 	%f26, [%r8+320];
	fma.rn.f32 	%f27, %f25, %f26, %f24;
	ld.shared.f32 	%f28, [%r5+24];
	ld.shared.f32 	%f29, [%r8+384];
	fma.rn.f32 	%f30, %f28, %f29, %f27;
	ld.shared.f32 	%f31, [%r5+28];
	ld.shared.f32 	%f32, [%r8+448];
	fma.rn.f32 	%f33, %f31, %f32, %f30;
	ld.shared.f32 	%f34, [%r5+32];
	ld.shared.f32 	%f35, [%r8+512];
	fma.rn.f32 	%f36, %f34, %f35, %f33;
	ld.shared.f32 	%f37, [%r5+36];
	ld.shared.f32 	%f38, [%r8+576];
	fma.rn.f32 	%f39, %f37, %f38, %f36;
	ld.shared.f32 	%f40, [%r5+40];
	ld.shared.f32 	%f41, [%r8+640];
	fma.rn.f32 	%f42, %f40, %f41, %f39;
	ld.shared.f32 	%f43, [%r5+44];
	ld.shared.f32 	%f44, [%r8+704];
	fma.rn.f32 	%f45, %f43, %f44, %f42;
	ld.shared.f32 	%f46, [%r5+48];
	ld.shared.f32 	%f47, [%r8+768];
	fma.rn.f32 	%f48, %f46, %f47, %f45;
	ld.shared.f32 	%f49, [%r5+52];
	ld.shared.f32 	%f50, [%r8+832];
	fma.rn.f32 	%f51, %f49, %f50, %f48;
	ld.shared.f32 	%f52, [%r5+56];
	ld.shared.f32 	%f53, [%r8+896];
	fma.rn.f32 	%f54, %f52, %f53, %f51;
	ld.shared.f32 	%f55, [%r5+60];
	ld.shared.f32 	%f56, [%r8+960];
	fma.rn.f32 	%f57, %f55, %f56, %f54;
	bar.sync 	0;
	add.s32 	%r43, %r43, 1;
	add.s32 	%r42, %r42, %r11;
	add.s32 	%r41, %r41, 16;
	add.s32 	%r40, %r40, 16;
	add.s32 	%r39, %r39, 16;
	setp.ne.s32 	%p7, %r43, 1;
	@%p7 bra 	$L__BB0_1;
	setp.ge.u32 	%p8, %r4, %r24;
	setp.ge.u32 	%p9, %r3, %r23;
	or.pred  	%p10, %p9, %p8;
	@%p10 bra 	$L__BB0_8;
	mad.lo.s32 	%r38, %r24, %r3, %r4;
	cvta.to.global.u64 	%rd10, %rd3;
	mul.wide.u32 	%rd11, %r38, 4;
	add.s64 	%rd12, %rd10, %rd11;
	st.global.f32 	[%rd12], %f57;
$L__BB0_8:
	ret;

}


// ===== COMPILED SASS (sm_100) =====

	.target	sm_100

	.elftype	@"ET_EXEC"


//--------------------- .note.nv.tkinfo           --------------------------
	.section	.note.nv.tkinfo,"",@"SHT_NOTE"
	.sectionflags	@"SHF_NOTE_NV_TKINFO"
	.tkinfo
        /*0018*/ 	.word	0x00000002
        /*0030*/ 	.string	""
        /*0030*/ 	.string	"ptxas"
        /*0030*/ 	.string	"Cuda compilation tools, release 13.0, V13.0.88"
        /*0030*/ 	.string	"Build cuda_13.0.r13.0/compiler.36424714_0"
        /*0030*/ 	.string	"-arch sm_100 -m 64 "



//--------------------- .note.nv.cuinfo           --------------------------
	.section	.note.nv.cuinfo,"",@"SHT_NOTE"
	.sectionflags	@"SHF_NOTE_NV_CUINFO"
        /*0018*/ 	.short	0x0002
        /*001a*/ 	.short	0x0064
        /*001c*/ 	.short	0x0082
	.zero		2


//--------------------- .nv.info                  --------------------------
	.section	.nv.info,"",@"SHT_CUDA_INFO"
	.align	4


	//----- nvinfo : EIATTR_REGCOUNT
	.align		4
        /*0000*/ 	.byte	0x04, 0x2f
        /*0002*/ 	.short	(.L_1 - .L_0)
	.align		4
.L_0:
        /*0004*/ 	.word	index@(_Z32shared_mem_coalesing_gemm_kernelPKfS0_Pfjjj)
        /*0008*/ 	.word	0x00000020


	//----- nvinfo : EIATTR_FRAME_SIZE
	.align		4
.L_1:
        /*000c*/ 	.byte	0x04, 0x11
        /*000e*/ 	.short	(.L_3 - .L_2)
	.align		4
.L_2:
        /*0010*/ 	.word	index@(_Z32shared_mem_coalesing_gemm_kernelPKfS0_Pfjjj)
        /*0014*/ 	.word	0x00000000


	//----- nvinfo : EIATTR_MIN_STACK_SIZE
	.align		4
.L_3:
        /*0018*/ 	.byte	0x04, 0x12
        /*001a*/ 	.short	(.L_5 - .L_4)
	.align		4
.L_4:
        /*001c*/ 	.word	index@(_Z32shared_mem_coalesing_gemm_kernelPKfS0_Pfjjj)
        /*0020*/ 	.word	0x00000000
.L_5:


//--------------------- .nv.compat                --------------------------
	.section	.nv.compat,"",@"SHT_CUDA_COMPAT_INFO"
	.align	4
        /*0000*/ 	.byte	0x02, 0x09, 0x00, 0x00, 0x02, 0x02, 0x01, 0x00, 0x02, 0x05, 0x05, 0x00, 0x03, 0x07, 0x01, 0x01
        /*0010*/ 	.byte	0x02, 0x03, 0x00, 0x00, 0x02, 0x06, 0x01, 0x00, 0x04, 0x0b, 0x08, 0x00, 0x09, 0x00, 0x00, 0x00
        /*0020*/ 	.byte	0x00, 0x00, 0x00, 0x00


//--------------------- .nv.info._Z32shared_mem_coalesing_gemm_kernelPKfS0_Pfjjj --------------------------
	.section	.nv.info._Z32shared_mem_coalesing_gemm_kernelPKfS0_Pfjjj,"",@"SHT_CUDA_INFO"
	.sectionflags	@""
	.align	4


	//----- nvinfo : EIATTR_CUDA_API_VERSION
	.align		4
        /*0000*/ 	.byte	0x04, 0x37
        /*0002*/ 	.short	(.L_7 - .L_6)
.L_6:
        /*0004*/ 	.word	0x00000082


	//----- nvinfo : EIATTR_KPARAM_INFO
	.align		4
.L_7:
        /*0008*/ 	.byte	0x04, 0x17
        /*000a*/ 	.short	(.L_9 - .L_8)
.L_8:
        /*000c*/ 	.word	0x00000000
        /*0010*/ 	.short	0x0005
        /*0012*/ 	.short	0x0020
        /*0014*/ 	.byte	0x00, 0xf0, 0x11, 0x00


	//----- nvinfo : EIATTR_KPARAM_INFO
	.align		4
.L_9:
        /*0018*/ 	.byte	0x04, 0x17
        /*001a*/ 	.short	(.L_11 - .L_10)
.L_10:
        /*001c*/ 	.word	0x00000000
        /*0020*/ 	.short	0x0004
        /*0022*/ 	.short	0x001c
        /*0024*/ 	.byte	0x00, 0xf0, 0x11, 0x00


	//----- nvinfo : EIATTR_KPARAM_INFO
	.align		4
.L_11:
        /*0028*/ 	.byte	0x04, 0x17
        /*002a*/ 	.short	(.L_13 - .L_12)
.L_12:
        /*002c*/ 	.word	0x00000000
        /*0030*/ 	.short	0x0003
        /*0032*/ 	.short	0x0018
        /*0034*/ 	.byte	0x00, 0xf0, 0x11, 0x00


	//----- nvinfo : EIATTR_KPARAM_INFO
	.align		4
.L_13:
        /*0038*/ 	.byte	0x04, 0x17
        /*003a*/ 	.short	(.L_15 - .L_14)
.L_14:
        /*003c*/ 	.word	0x00000000
        /*0040*/ 	.short	0x0002
        /*0042*/ 	.short	0x0010
        /*0044*/ 	.byte	0x00, 0xf5, 0x21, 0x00


	//----- nvinfo : EIATTR_KPARAM_INFO
	.align		4
.L_15:
        /*0048*/ 	.byte	0x04, 0x17
        /*004a*/ 	.short	(.L_17 - .L_16)
.L_16:
        /*004c*/ 	.word	0x00000000
        /*0050*/ 	.short	0x0001
        /*0052*/ 	.short	0x0008
        /*0054*/ 	.byte	0x00, 0xf5, 0x21, 0x00


	//----- nvinfo : EIATTR_KPARAM_INFO
	.align		4
.L_17:
        /*0058*/ 	.byte	0x04, 0x17
        /*005a*/ 	.short	(.L_19 - .L_18)
.L_18:
        /*005c*/ 	.word	0x00000000
        /*0060*/ 	.short	0x0000
        /*0062*/ 	.short	0x0000
        /*0064*/ 	.byte	0x00, 0xf5, 0x21, 0x00


	//----- nvinfo : EIATTR_SPARSE_MMA_MASK
	.align		4
.L_19:
        /*0068*/ 	.byte	0x03, 0x50
        /*006a*/ 	.short	0x0000


	//----- nvinfo : EIATTR_MAXREG_COUNT
	.align		4
        /*006c*/ 	.byte	0x03, 0x1b
        /*006e*/ 	.short	0x00ff


	//----- nvinfo : EIATTR_NUM_BARRIERS
	.align		4
        /*0070*/ 	.byte	0x02, 0x4c
        /*0072*/ 	.byte	0x01
	.zero		1


	//----- nvinfo : EIATTR_MERCURY_ISA_VERSION
	.align		4
        /*0074*/ 	.byte	0x03, 0x5f
        /*0076*/ 	.short	0x0101


	//----- nvinfo : EIATTR_VRC_CTA_INIT_COUNT
	.align		4
        /*0078*/ 	.byte	0x02, 0x4a
	.zero		1
	.zero		1


	//----- nvinfo : EIATTR_EXIT_INSTR_OFFSETS
	.align		4
        /*007c*/ 	.byte	0x04, 0x1c
        /*007e*/ 	.short	(.L_21 - .L_20)


	//   ....[0]....
.L_20:
        /*0080*/ 	.word	0x000005c0


	//   ....[1]....
        /*0084*/ 	.word	0x00000610


	//----- nvinfo : EIATTR_CBANK_PARAM_SIZE
	.align		4
.L_21:
        /*0088*/ 	.byte	0x03, 0x19
        /*008a*/ 	.short	0x0024


	//----- nvinfo : EIATTR_PARAM_CBANK
	.align		4
        /*008c*/ 	.byte	0x04, 0x0a
        /*008e*/ 	.short	(.L_23 - .L_22)
	.align		4
.L_22:
        /*0090*/ 	.word	index@(.nv.constant0._Z32shared_mem_coalesing_gemm_kernelPKfS0_Pfjjj)
        /*0094*/ 	.short	0x0380
        /*0096*/ 	.short	0x0024


	//----- nvinfo : EIATTR_SW_WAR
	.align		4
.L_23:
        /*0098*/ 	.byte	0x04, 0x36
        /*009a*/ 	.short	(.L_25 - .L_24)
.L_24:
        /*009c*/ 	.word	0x00000008
.L_25:


//--------------------- .nv.callgraph             --------------------------
	.section	.nv.callgraph,"",@"SHT_CUDA_CALLGRAPH"
	.align	4
	.sectionentsize	8
	.align		4
        /*0000*/ 	.word	0x00000000
	.align		4
        /*0004*/ 	.word	0xffffffff
	.align		4
        /*0008*/ 	.word	0x00000000
	.align		4
        /*000c*/ 	.word	0xfffffffe
	.align		4
        /*0010*/ 	.word	0x00000000
	.align		4
        /*0014*/ 	.word	0xfffffffd
	.align		4
        /*0018*/ 	.word	0x00000000
	.align		4
        /*001c*/ 	.word	0xfffffffc


//--------------------- .text._Z32shared_mem_coalesing_gemm_kernelPKfS0_Pfjjj --------------------------
	.section	.text._Z32shared_mem_coalesing_gemm_kernelPKfS0_Pfjjj,"ax",@progbits
	.align	128
        .global         _Z32shared_mem_coalesing_gemm_kernelPKfS0_Pfjjj
        .type           _Z32shared_mem_coalesing_gemm_kernelPKfS0_Pfjjj,@function
        .size           _Z32shared_mem_coalesing_gemm_kernelPKfS0_Pfjjj,(.L_x_2 - _Z32shared_mem_coalesing_gemm_kernelPKfS0_Pfjjj)
        .other          _Z32shared_mem_coalesing_gemm_kernelPKfS0_Pfjjj,@"STO_CUDA_ENTRY STV_DEFAULT"
_Z32shared_mem_coalesing_gemm_kernelPKfS0_Pfjjj:
.text._Z32shared_mem_coalesing_gemm_kernelPKfS0_Pfjjj:
[----:B------:R-:W-:Y:S01]  /*0000*/  LDC R1, c[0x0][0x37c] ;  /* 0x0000df00ff017b82 */ /* 0x000fe20000000800 */
[----:B------:R-:W0:Y:S07]  /*0010*/  S2R R2, SR_TID.X ;  /* 0x0000000000027919 */ /* 0x000e2e0000002100 */
[----:B------:R-:W1:Y:S01]  /*0020*/  S2UR UR6, SR_CgaCtaId ;  /* 0x00000000000679c3 */ /* 0x000e620000008800 */
[----:B------:R-:W2:Y:S01]  /*0030*/  LDCU UR10, c[0x0][0x3a0] ;  /* 0x00007400ff0a77ac */ /* 0x000ea20008000800 */
[----:B------:R-:W-:Y:S01]  /*0040*/  HFMA2 R21, -RZ, RZ, 0, 0 ;  /* 0x00000000ff157431 */ /* 0x000fe200000001ff */
[----:B------:R-:W3:Y:S01]  /*0050*/  S2R R15, SR_CTAID.X ;  /* 0x00000000000f7919 */ /* 0x000ee20000002500 */
[----:B------:R-:W4:Y:S01]  /*0060*/  LDCU UR11, c[0x0][0x39c] ;  /* 0x00007380ff0b77ac */ /* 0x000f220008000800 */
[----:B------:R-:W5:Y:S03]  /*0070*/  S2R R17, SR_CTAID.Y ;  /* 0x0000000000117919 */ /* 0x000f660000002600 */
[----:B------:R-:W4:Y:S01]  /*0080*/  LDC R0, c[0x0][0x39c] ;  /* 0x0000e700ff007b82 */ /* 0x000f220000000800 */
[----:B------:R-:W-:Y:S01]  /*0090*/  UMOV UR5, 0x400 ;  /* 0x0000040000057882 */ /* 0x000fe20000000000 */
[----:B------:R-:W0:Y:S01]  /*00a0*/  LDCU.64 UR8, c[0x0][0x358] ;  /* 0x00006b00ff0877ac */ /* 0x000e220008000a00 */
[----:B------:R-:W0:Y:S01]  /*00b0*/  LDCU UR13, c[0x0][0x3a0] ;  /* 0x00007400ff0d77ac */ /* 0x000e220008000800 */
[----:B------:R-:W0:Y:S01]  /*00c0*/  LDCU UR12, c[0x0][0x398] ;  /* 0x00007300ff0c77ac */ /* 0x000e220008000800 */
[----:B--2---:R-:W-:-:S02]  /*00d0*/  UIADD3 UR4, UPT, UPT, UR10, -0x1, URZ ;  /* 0xffffffff0a047890 */ /* 0x004fc4000fffe0ff */
[----:B-1----:R-:W-:Y:S02]  /*00e0*/  ULEA UR7, UR6, UR5, 0x18 ;  /* 0x0000000506077291 */ /* 0x002fe4000f8ec0ff */
[----:B------:R-:W-:Y:S02]  /*00f0*/  UIADD3 UR5, UPT, UPT, UR5, 0x400, URZ ;  /* 0x0000040005057890 */ /* 0x000fe4000fffe0ff */
[----:B------:R-:W-:Y:S02]  /*0100*/  USHF.R.U32.HI UR4, URZ, 0x4, UR4 ;  /* 0x00000004ff047899 */ /* 0x000fe40008011604 */
[----:B------:R-:W-:Y:S01]  /*0110*/  ULEA UR5, UR6, UR5, 0x18 ;  /* 0x0000000506057291 */ /* 0x000fe2000f8ec0ff */
[C---:B0-----:R-:W-:Y:S01]  /*0120*/  SHF.L.U32 R13, R2.reuse, 0x2, RZ ;  /* 0x00000002020d7819 */ /* 0x041fe200000006ff */
[----:B------:R-:W-:Y:S01]  /*0130*/  UIADD3 UR4, UPT, UPT, -UR4, URZ, URZ ;  /* 0x000000ff04047290 */ /* 0x000fe2000fffe1ff */
[----:B------:R-:W-:Y:S02]  /*0140*/  LOP3.LUT R12, R2, 0xf, RZ, 0xc0, !PT ;  /* 0x0000000f020c7812 */ /* 0x000fe400078ec0ff */
[----:B------:R-:W-:-:S02]  /*0150*/  SHF.R.U32.HI R2, RZ, 0x4, R2 ;  /* 0x00000004ff027819 */ /* 0x000fc40000011602 */
[----:B------:R-:W-:Y:S02]  /*0160*/  LOP3.LUT R13, R13, 0x3c, RZ, 0xc0, !PT ;  /* 0x0000003c0d0d7812 */ /* 0x000fe400078ec0ff */
[----:B---3--:R-:W-:Y:S02]  /*0170*/  LEA R15, R15, R12, 0x4 ;  /* 0x0000000c0f0f7211 */ /* 0x008fe400078e20ff */
[----:B-----5:R-:W-:Y:S02]  /*0180*/  LEA R17, R17, R2, 0x4 ;  /* 0x0000000211117211 */ /* 0x020fe400078e20ff */
[C---:B------:R-:W-:Y:S01]  /*0190*/  LEA R14, R2.reuse, UR7, 0x6 ;  /* 0x00000007020e7c11 */ /* 0x040fe2000f8e30ff */
[----:B----4-:R-:W-:Y:S01]  /*01a0*/  IMAD R19, R2, UR11, R15 ;  /* 0x0000000b02137c24 */ /* 0x010fe2000f8e020f */
[----:B------:R-:W-:Y:S01]  /*01b0*/  IADD3 R5, PT, PT, R13, UR5, RZ ;  /* 0x000000050d057c10 */ /* 0x000fe2000fffe0ff */
[----:B------:R-:W-:Y:S01]  /*01c0*/  IMAD R3, R17, UR10, R12 ;  /* 0x0000000a11037c24 */ /* 0x000fe2000f8e020c */
[----:B------:R-:W-:-:S02]  /*01d0*/  IADD3 R16, PT, PT, R14, R13, RZ ;  /* 0x0000000d0e107210 */ /* 0x000fc40007ffe0ff */
[----:B------:R-:W-:-:S07]  /*01e0*/  LEA R18, R2, R5, 0x6 ;  /* 0x0000000502127211 */ /* 0x000fce00078e30ff */
.L_x_0:
[----:B------:R-:W-:Y:S02]  /*01f0*/  ISETP.GE.U32.AND P1, PT, R12, UR13, PT ;  /* 0x0000000d0c007c0c */ /* 0x000fe4000bf26070 */
[----:B------:R-:W-:Y:S02]  /*0200*/  ISETP.GE.U32.AND P0, PT, R2, UR13, PT ;  /* 0x0000000d02007c0c */ /* 0x000fe4000bf06070 */
[----:B------:R-:W-:Y:S02]  /*0210*/  ISETP.GE.U32.OR P1, PT, R17, UR12, P1 ;  /* 0x0000000c11007c0c */ /* 0x000fe40008f26470 */
[----:B------:R-:W-:Y:S02]  /*0220*/  ISETP.GE.U32.OR P0, PT, R15, R0, P0 ;  /* 0x000000000f00720c */ /* 0x000fe40000706470 */
[----:B------:R-:W-:Y:S02]  /*0230*/  MOV R29, RZ ;  /* 0x000000ff001d7202 */ /* 0x000fe40000000f00 */
[----:B------:R-:W-:-:S07]  /*0240*/  MOV R22, RZ ;  /* 0x000000ff00167202 */ /* 0x000fce0000000f00 */
[----:B------:R-:W0:Y:S08]  /*0250*/  @!P1 LDC.64 R6, c[0x0][0x380] ;  /* 0x0000e000ff069b82 */ /* 0x000e300000000a00 */
[----:B------:R-:W1:Y:S01]  /*0260*/  @!P0 LDC.64 R4, c[0x0][0x388] ;  /* 0x0000e200ff048b82 */ /* 0x000e620000000a00 */
[----:B0-----:R-:W-:-:S05]  /*0270*/  @!P1 IMAD.WIDE.U32 R6, R3, 0x4, R6 ;  /* 0x0000000403069825 */ /* 0x001fca00078e0006 */
[----:B------:R-:W2:Y:S01]  /*0280*/  @!P1 LDG.E R29, desc[UR8][R6.64] ;  /* 0x00000008061d9981 */ /* 0x000ea2000c1e1900 */
[----:B-1----:R-:W-:-:S05]  /*0290*/  @!P0 IMAD.WIDE.U32 R24, R19, 0x4, R4 ;  /* 0x0000000413188825 */ /* 0x002fca00078e0004 */
[----:B------:R-:W3:Y:S01]  /*02a0*/  @!P0 LDG.E R22, desc[UR8][R24.64] ;  /* 0x0000000818168981 */ /* 0x000ee2000c1e1900 */
[----:B------:R-:W-:-:S04]  /*02b0*/  UIADD3 UR4, UPT, UPT, UR4, 0x1, URZ ;  /* 0x0000000104047890 */ /* 0x000fc8000fffe0ff */
[----:B------:R-:W-:Y:S01]  /*02c0*/  UISETP.NE.AND UP0, UPT, UR4, 0x1, UPT ;  /* 0x000000010400788c */ /* 0x000fe2000bf05270 */
[----:B------:R-:W-:Y:S02]  /*02d0*/  IADD3 R2, PT, PT, R2, 0x10, RZ ;  /* 0x0000001002027810 */ /* 0x000fe40007ffe0ff */
[----:B------:R-:W-:Y:S02]  /*02e0*/  IADD3 R12, PT, PT, R12, 0x10, RZ ;  /* 0x000000100c0c7810 */ /* 0x000fe40007ffe0ff */
[----:B------:R-:W-:Y:S02]  /*02f0*/  IADD3 R3, PT, PT, R3, 0x10, RZ ;  /* 0x0000001003037810 */ /* 0x000fe40007ffe0ff */
[----:B------:R-:W-:Y:S01]  /*0300*/  LEA R19, R0, R19, 0x4 ;  /* 0x0000001300137211 */ /* 0x000fe200078e20ff */
[----:B--2---:R-:W-:Y:S04]  /*0310*/  STS [R16], R29 ;  /* 0x0000001d10007388 */ /* 0x004fe80000000800 */
[----:B---3--:R-:W-:Y:S01]  /*0320*/  STS [R18], R22 ;  /* 0x0000001612007388 */ /* 0x008fe20000000800 */
[----:B------:R-:W-:Y:S06]  /*0330*/  BAR.SYNC.DEFER_BLOCKING 0x0 ;  /* 0x0000000000007b1d */ /* 0x000fec0000010000 */
[----:B------:R-:W-:Y:S04]  /*0340*/  LDS R28, [R13+UR5] ;  /* 0x000000050d1c7984 */ /* 0x000fe80008000800 */
[----:B------:R-:W0:Y:S04]  /*0350*/  LDS.128 R8, [R14] ;  /* 0x000000000e087984 */ /* 0x000e280000000c00 */
[----:B------:R-:W1:Y:S04]  /*0360*/  LDS R29, [R13+UR5+0x40] ;  /* 0x000040050d1d7984 */ /* 0x000e680008000800 */
[----:B------:R-:W2:Y:S04]  /*0370*/  LDS R27, [R13+UR5+0x80] ;  /* 0x000080050d1b7984 */ /* 0x000ea80008000800 */
[----:B------:R-:W3:Y:S04]  /*0380*/  LDS R26, [R13+UR5+0xc0] ;  /* 0x0000c0050d1a7984 */ /* 0x000ee80008000800 */
[----:B------:R-:W-:Y:S04]  /*0390*/  LDS R23, [R13+UR5+0x100] ;  /* 0x000100050d177984 */ /* 0x000fe80008000800 */
[----:B------:R-:W4:Y:S04]  /*03a0*/  LDS.128 R4, [R14+0x10] ;  /* 0x000010000e047984 */ /* 0x000f280000000c00 */
[----:B------:R-:W5:Y:S04]  /*03b0*/  LDS R20, [R13+UR5+0x140] ;  /* 0x000140050d147984 */ /* 0x000f680008000800 */
[----:B------:R-:W5:Y:S04]  /*03c0*/  LDS R25, [R13+UR5+0x180] ;  /* 0x000180050d197984 */ /* 0x000f680008000800 */
[----:B------:R-:W5:Y:S04]  /*03d0*/  LDS R22, [R13+UR5+0x1c0] ;  /* 0x0001c0050d167984 */ /* 0x000f680008000800 */
[----:B------:R-:W-:Y:S01]  /*03e0*/  LDS R24, [R13+UR5+0x240] ;  /* 0x000240050d187984 */ /* 0x000fe20008000800 */
[----:B0-----:R-:W-:-:S03]  /*03f0*/  FFMA R8, R8, R28, R21 ;  /* 0x0000001c08087223 */ /* 0x001fc60000000015 */
[----:B------:R-:W-:Y:S01]  /*0400*/  LDS R21, [R13+UR5+0x200] ;  /* 0x000200050d157984 */ /* 0x000fe20008000800 */
[----:B-1----:R-:W-:-:S04]  /*0410*/  FFMA R8, R29, R9, R8 ;  /* 0x000000091d087223 */ /* 0x002fc80000000008 */
[----:B--2---:R-:W-:-:S04]  /*0420*/  FFMA R27, R27, R10, R8 ;  /* 0x0000000a1b1b7223 */ /* 0x004fc80000000008 */
[----:B---3--:R-:W-:Y:S02]  /*0430*/  FFMA R27, R26, R11, R27 ;  /* 0x0000000b1a1b7223 */ /* 0x008fe4000000001b */
[----:B------:R-:W0:Y:S02]  /*0440*/  LDS.128 R8, [R14+0x20] ;  /* 0x000020000e087984 */ /* 0x000e240000000c00 */
[----:B----4-:R-:W-:-:S04]  /*0450*/  FFMA R23, R4, R23, R27 ;  /* 0x0000001704177223 */ /* 0x010fc8000000001b */
[----:B-----5:R-:W-:Y:S02]  /*0460*/  FFMA R20, R20, R5, R23 ;  /* 0x0000000514147223 */ /* 0x020fe40000000017 */
[----:B------:R-:W1:Y:S02]  /*0470*/  LDS R23, [R13+UR5+0x280] ;  /* 0x000280050d177984 */ /* 0x000e640008000800 */
[----:B------:R-:W-:Y:S02]  /*0480*/  FFMA R25, R25, R6, R20 ;  /* 0x0000000619197223 */ /* 0x000fe40000000014 */
[----:B------:R-:W2:Y:S02]  /*0490*/  LDS R20, [R13+UR5+0x2c0] ;  /* 0x0002c0050d147984 */ /* 0x000ea40008000800 */
[----:B------:R-:W-:Y:S02]  /*04a0*/  FFMA R27, R22, R7, R25 ;  /* 0x00000007161b7223 */ /* 0x000fe40000000019 */
[----:B------:R-:W-:Y:S04]  /*04b0*/  LDS R25, [R13+UR5+0x300] ;  /* 0x000300050d197984 */ /* 0x000fe80008000800 */
[----:B------:R-:W3:Y:S04]  /*04c0*/  LDS.128 R4, [R14+0x30] ;  /* 0x000030000e047984 */ /* 0x000ee80000000c00 */
[----:B------:R-:W4:Y:S01]  /*04d0*/  LDS R22, [R13+UR5+0x340] ;  /* 0x000340050d167984 */ /* 0x000f220008000800 */
[----:B0-----:R-:W-:-:S03]  /*04e0*/  FFMA R27, R8, R21, R27 ;  /* 0x00000015081b7223 */ /* 0x001fc6000000001b */
[----:B------:R-:W0:Y:S04]  /*04f0*/  LDS R21, [R13+UR5+0x380] ;  /* 0x000380050d157984 */ /* 0x000e280008000800 */
[----:B------:R-:W5:Y:S01]  /*0500*/  LDS R8, [R13+UR5+0x3c0] ;  /* 0x0003c0050d087984 */ /* 0x000f620008000800 */
[----:B------:R-:W-:-:S04]  /*0510*/  FFMA R24, R24, R9, R27 ;  /* 0x0000000918187223 */ /* 0x000fc8000000001b */
[----:B-1----:R-:W-:-:S04]  /*0520*/  FFMA R23, R23, R10, R24 ;  /* 0x0000000a17177223 */ /* 0x002fc80000000018 */
[----:B--2---:R-:W-:-:S04]  /*0530*/  FFMA R11, R20, R11, R23 ;  /* 0x0000000b140b7223 */ /* 0x004fc80000000017 */
[----:B---3--:R-:W-:-:S04]  /*0540*/  FFMA R11, R4, R25, R11 ;  /* 0x00000019040b7223 */ /* 0x008fc8000000000b */
[----:B----4-:R-:W-:-:S04]  /*0550*/  FFMA R22, R22, R5, R11 ;  /* 0x0000000516167223 */ /* 0x010fc8000000000b */
[----:B0-----:R-:W-:-:S04]  /*0560*/  FFMA R21, R21, R6, R22 ;  /* 0x0000000615157223 */ /* 0x001fc80000000016 */
[----:B-----5:R-:W-:Y:S01]  /*0570*/  FFMA R21, R8, R7, R21 ;  /* 0x0000000708157223 */ /* 0x020fe20000000015 */
[----:B------:R-:W-:Y:S06]  /*0580*/  BAR.SYNC.DEFER_BLOCKING 0x0 ;  /* 0x0000000000007b1d */ /* 0x000fec0000010000 */
[----:B------:R-:W-:Y:S05]  /*0590*/  BRA.U UP0, `(.L_x_0) ;  /* 0xfffffffd00147547 */ /* 0x000fea000b83ffff */
[----:B------:R-:W-:-:S04]  /*05a0*/  ISETP.GE.U32.AND P0, PT, R15, R0, PT ;  /* 0x000000000f00720c */ /* 0x000fc80003f06070 */
[----:B------:R-:W-:-:S13]  /*05b0*/  ISETP.GE.U32.OR P0, PT, R17, UR12, P0 ;  /* 0x0000000c11007c0c */ /* 0x000fda0008706470 */
[----:B------:R-:W-:Y:S05]  /*05c0*/  @P0 EXIT ;  /* 0x000000000000094d */ /* 0x000fea0003800000 */
[----:B------:R-:W0:Y:S01]  /*05d0*/  LDC.64 R2, c[0x0][0x390] ;  /* 0x0000e400ff027b82 */ /* 0x000e220000000a00 */
[----:B------:R-:W-:-:S04]  /*05e0*/  IMAD R15, R17, R0, R15 ;  /* 0x00000000110f7224 */ /* 0x000fc800078e020f */
[----:B0-----:R-:W-:-:S05]  /*05f0*/  IMAD.WIDE.U32 R2, R15, 0x4, R2 ;  /* 0x000000040f027825 */ /* 0x001fca00078e0002 */
[----:B------:R-:W-:Y:S01]  /*0600*/  STG.E desc[UR8][R2.64], R21 ;  /* 0x0000001502007986 */ /* 0x000fe2000c101908 */
[----:B------:R-:W-:Y:S05]  /*0610*/  EXIT ;  /* 0x000000000000794d */ /* 0x000fea0003800000 */
.L_x_1:
[----:B------:R-:W-:-:S00]  /*0620*/  BRA `(.L_x_1) ;  /* 0xfffffffc00fc7947 */ /* 0x000fc0000383ffff */
[----:B------:R-:W-:-:S00]  /*0630*/  NOP ;  /* 0x0000000000007918 */ /* 0x000fc00000000000 */
        /* <DEDUP_REMOVED lines=12> */
.L_x_2:


//--------------------- .nv.shared._Z32shared_mem_coalesing_gemm_kernelPKfS0_Pfjjj --------------------------
	.section	.nv.shared._Z32shared_mem_coalesing_gemm_kernelPKfS0_Pfjjj,"aw",@nobits
	.sectionflags	@""
	.align	4
.nv.shared._Z32shared_mem_coalesing_gemm_kernelPKfS0_Pfjjj:
	.zero		3072


//--------------------- .nv.shared.reserved.0     --------------------------
	.section	.nv.shared.reserved.0,"aw",@nobits
	.weak		__nv_reservedSMEM_offset_0_alias
	.size		__nv_reservedSMEM_offset_0_alias, 0, 64
	.other		__nv_reservedSMEM_offset_0_alias,@"STO_CUDA_RESERVED_SHARED STV_DEFAULT"
__nv_reservedSMEM_offset_0_alias:
	.zero		0
	.zero		64


//--------------------- .nv.constant0._Z32shared_mem_coalesing_gemm_kernelPKfS0_Pfjjj --------------------------
	.section	.nv.constant0._Z32shared_mem_coalesing_gemm_kernelPKfS0_Pfjjj,"a",@progbits
	.sectionflags	@""
	.align	4
.nv.constant0._Z32shared_mem_coalesing_gemm_kernelPKfS0_Pfjjj:
	.zero		932


//--------------------- SYMBOLS --------------------------

	.type		.nv.reservedSmem.offset0,@object
	.size		.nv.reservedSmem.offset0,0x4
	.type		.nv.reservedSmem.cap,@object
	.size		.nv.reservedSmem.cap,0x4
